//
// Generated by NVIDIA NVVM Compiler
//
// Compiler Build ID: CL-36424714
// Cuda compilation tools, release 13.0, V13.0.88
// Based on NVVM 20.0.0
//

.version 9.0
.target sm_100
.address_size 64

	// .globl	_Z4copyPfS_j

.visible .entry _Z4copyPfS_j(
	.param .u64 .ptr .align 1 _Z4copyPfS_j_param_0,
	.param .u64 .ptr .align 1 _Z4copyPfS_j_param_1,
	.param .u32 _Z4copyPfS_j_param_2
)
{
	.reg .pred 	%p<3>;
	.reg .b32 	%r<11>;
	.reg .b32 	%f<2>;
	.reg .b64 	%rd<8>;

	ld.param.u64 	%rd3, [_Z4copyPfS_j_param_0];
	ld.param.u64 	%rd4, [_Z4copyPfS_j_param_1];
	ld.param.u32 	%r6, [_Z4copyPfS_j_param_2];
	mov.u32 	%r1, %ntid.x;
	mov.u32 	%r7, %ctaid.x;
	mov.u32 	%r8, %tid.x;
	mad.lo.s32 	%r10, %r1, %r7, %r8;
	setp.ge.u32 	%p1, %r10, %r6;
	@%p1 bra 	$L__BB0_3;
	mov.u32 	%r9, %nctaid.x;
	mul.lo.s32 	%r3, %r1, %r9;
	cvta.to.global.u64 	%rd1, %rd4;
	cvta.to.global.u64 	%rd2, %rd3;
$L__BB0_2:
	mul.wide.u32 	%rd5, %r10, 4;
	add.s64 	%rd6, %rd1, %rd5;
	ld.global.f32 	%f1, [%rd6];
	add.s64 	%rd7, %rd2, %rd5;
	st.global.f32 	[%rd7], %f1;
	add.s32 	%r10, %r10, %r3;
	setp.lt.u32 	%p2, %r10, %r6;
	@%p2 bra 	$L__BB0_2;
$L__BB0_3:
	ret;

}
	// .globl	_Z11copy_unrollPfS_j
.visible .entry _Z11copy_unrollPfS_j(
	.param .u64 .ptr .align 1 _Z11copy_unrollPfS_j_param_0,
	.param .u64 .ptr .align 1 _Z11copy_unrollPfS_j_param_1,
	.param .u32 _Z11copy_unrollPfS_j_param_2
)
{
	.reg .pred 	%p<6>;
	.reg .b32 	%r<14>;
	.reg .b32 	%f<5>;
	.reg .b64 	%rd<17>;

	ld.param.u64 	%rd3, [_Z11copy_unrollPfS_j_param_0];
	ld.param.u64 	%rd4, [_Z11copy_unrollPfS_j_param_1];
	ld.param.u32 	%r8, [_Z11copy_unrollPfS_j_param_2];
	cvta.to.global.u64 	%rd1, %rd3;
	cvta.to.global.u64 	%rd2, %rd4;
	mov.u32 	%r9, %ctaid.x;
	mov.u32 	%r10, %ntid.x;
	mov.u32 	%r11, %tid.x;
	mad.lo.s32 	%r13, %r9, %r10, %r11;
	mov.u32 	%r12, %nctaid.x;
	mul.lo.s32 	%r2, %r10, %r12;
	setp.ge.u32 	%p1, %r13, %r8;
	@%p1 bra 	$L__BB1_5;
$L__BB1_1:
	.pragma "nounroll";
	mul.wide.u32 	%rd5, %r13, 4;
	add.s64 	%rd6, %rd2, %rd5;
	ld.global.f32 	%f1, [%rd6];
	add.s64 	%rd7, %rd1, %rd5;
	st.global.f32 	[%rd7], %f1;
	add.s32 	%r4, %r13, %r2;
	setp.ge.u32 	%p2, %r4, %r8;
	@%p2 bra 	$L__BB1_5;
	mul.wide.u32 	%rd8, %r4, 4;
	add.s64 	%rd9, %rd2, %rd8;
	ld.global.f32 	%f2, [%rd9];
	add.s64 	%rd10, %rd1, %rd8;
	st.global.f32 	[%rd10], %f2;
	add.s32 	%r5, %r4, %r2;
	setp.ge.u32 	%p3, %r5, %r8;
	@%p3 bra 	$L__BB1_5;
	mul.wide.u32 	%rd11, %r5, 4;
	add.s64 	%rd12, %rd2, %rd11;
	ld.global.f32 	%f3, [%rd12];
	add.s64 	%rd13, %rd1, %rd11;
	st.global.f32 	[%rd13], %f3;
	add.s32 	%r6, %r5, %r2;
	setp.ge.u32 	%p4, %r6, %r8;
	@%p4 bra 	$L__BB1_5;
	mul.wide.u32 	%rd14, %r6, 4;
	add.s64 	%rd15, %rd2, %rd14;
	ld.global.f32 	%f4, [%rd15];
	add.s64 	%rd16, %rd1, %rd14;
	st.global.f32 	[%rd16], %f4;
	add.s32 	%r13, %r6, %r2;
	setp.lt.u32 	%p5, %r13, %r8;
	@%p5 bra 	$L__BB1_1;
$L__BB1_5:
	ret;

}
	// .globl	_Z5copy2PfS_j
.visible .entry _Z5copy2PfS_j(
	.param .u64 .ptr .align 1 _Z5copy2PfS_j_param_0,
	.param .u64 .ptr .align 1 _Z5copy2PfS_j_param_1,
	.param .u32 _Z5copy2PfS_j_param_2
)
{
	.reg .pred 	%p<3>;
	.reg .b32 	%r<12>;
	.reg .b32 	%f<3>;
	.reg .b64 	%rd<8>;

	ld.param.u64 	%rd3, [_Z5copy2PfS_j_param_0];
	ld.param.u64 	%rd4, [_Z5copy2PfS_j_param_1];
	ld.param.u32 	%r7, [_Z5copy2PfS_j_param_2];
	mov.u32 	%r8, %ctaid.x;
	mov.u32 	%r1, %ntid.x;
	mov.u32 	%r9, %tid.x;
	mad.lo.s32 	%r11, %r8, %r1, %r9;
	shr.u32 	%r3, %r7, 1;
	setp.ge.u32 	%p1, %r11, %r3;
	@%p1 bra 	$L__BB2_3;
	mov.u32 	%r10, %nctaid.x;
	mul.lo.s32 	%r4, %r1, %r10;
	cvta.to.global.u64 	%rd1, %rd4;
	cvta.to.global.u64 	%rd2, %rd3;
$L__BB2_2:
	mul.wide.u32 	%rd5, %r11, 8;
	add.s64 	%rd6, %rd2, %rd5;
	add.s64 	%rd7, %rd1, %rd5;
	ld.global.v2.f32 	{%f1, %f2}, [%rd7];
	st.global.v2.f32 	[%rd6], {%f1, %f2};
	add.s32 	%r11, %r11, %r4;
	setp.lt.u32 	%p2, %r11, %r3;
	@%p2 bra 	$L__BB2_2;
$L__BB2_3:
	ret;

}
	// .globl	_Z5copy4PfS_j
.visible .entry _Z5copy4PfS_j(
	.param .u64 .ptr .align 1 _Z5copy4PfS_j_param_0,
	.param .u64 .ptr .align 1 _Z5copy4PfS_j_param_1,
	.param .u32 _Z5copy4PfS_j_param_2
)
{
	.reg .pred 	%p<3>;
	.reg .b32 	%r<12>;
	.reg .b32 	%f<5>;
	.reg .b64 	%rd<8>;

	ld.param.u64 	%rd3, [_Z5copy4PfS_j_param_0];
	ld.param.u64 	%rd4, [_Z5copy4PfS_j_param_1];
	ld.param.u32 	%r7, [_Z5copy4PfS_j_param_2];
	mov.u32 	%r8, %ctaid.x;
	mov.u32 	%r1, %ntid.x;
	mov.u32 	%r9, %tid.x;
	mad.lo.s32 	%r11, %r8, %r1, %r9;
	shr.u32 	%r3, %r7, 2;
	setp.ge.u32 	%p1, %r11, %r3;
	@%p1 bra 	$L__BB3_3;
	mov.u32 	%r10, %nctaid.x;
	mul.lo.s32 	%r4, %r1, %r10;
	cvta.to.global.u64 	%rd1, %rd4;
	cvta.to.global.u64 	%rd2, %rd3;
$L__BB3_2:
	mul.wide.u32 	%rd5, %r11, 16;
	add.s64 	%rd6, %rd2, %rd5;
	add.s64 	%rd7, %rd1, %rd5;
	ld.global.v4.f32 	{%f1, %f2, %f3, %f4}, [%rd7];
	st.global.v4.f32 	[%rd6], {%f1, %f2, %f3, %f4};
	add.s32 	%r11, %r11, %r4;
	setp.lt.u32 	%p2, %r11, %r3;
	@%p2 bra 	$L__BB3_2;
$L__BB3_3:
	ret;

}
	// .globl	_Z12copy4_unrollPfS_j
.visible .entry _Z12copy4_unrollPfS_j(
	.param .u64 .ptr .align 1 _Z12copy4_unrollPfS_j_param_0,
	.param .u64 .ptr .align 1 _Z12copy4_unrollPfS_j_param_1,
	.param .u32 _Z12copy4_unrollPfS_j_param_2
)
{
	.reg .pred 	%p<6>;
	.reg .b32 	%r<15>;
	.reg .b32 	%f<17>;
	.reg .b64 	%rd<17>;

	ld.param.u64 	%rd3, [_Z12copy4_unrollPfS_j_param_0];
	ld.param.u64 	%rd4, [_Z12copy4_unrollPfS_j_param_1];
	ld.param.u32 	%r9, [_Z12copy4_unrollPfS_j_param_2];
	cvta.to.global.u64 	%rd1, %rd3;
	cvta.to.global.u64 	%rd2, %rd4;
	mov.u32 	%r10, %ctaid.x;
	mov.u32 	%r11, %ntid.x;
	mov.u32 	%r12, %tid.x;
	mad.lo.s32 	%r14, %r10, %r11, %r12;
	mov.u32 	%r13, %nctaid.x;
	mul.lo.s32 	%r2, %r11, %r13;
	shr.u32 	%r3, %r9, 2;
	setp.ge.u32 	%p1, %r14, %r3;
	@%p1 bra 	$L__BB4_5;
$L__BB4_1:
	.pragma "nounroll";
	mul.wide.u32 	%rd5, %r14, 16;
	add.s64 	%rd6, %rd1, %rd5;
	add.s64 	%rd7, %rd2, %rd5;
	ld.global.v4.f32 	{%f1, %f2, %f3, %f4}, [%rd7];
	st.global.v4.f32 	[%rd6], {%f1, %f2, %f3, %f4};
	add.s32 	%r5, %r14, %r2;
	setp.ge.u32 	%p2, %r5, %r3;
	@%p2 bra 	$L__BB4_5;
	mul.wide.u32 	%rd8, %r5, 16;
	add.s64 	%rd9, %rd1, %rd8;
	add.s64 	%rd10, %rd2, %rd8;
	ld.global.v4.f32 	{%f5, %f6, %f7, %f8}, [%rd10];
	st.global.v4.f32 	[%rd9], {%f5, %f6, %f7, %f8};
	add.s32 	%r6, %r5, %r2;
	setp.ge.u32 	%p3, %r6, %r3;
	@%p3 bra 	$L__BB4_5;
	mul.wide.u32 	%rd11, %r6, 16;
	add.s64 	%rd12, %rd1, %rd11;
	add.s64 	%rd13, %rd2, %rd11;
	ld.global.v4.f32 	{%f9, %f10, %f11, %f12}, [%rd13];
	st.global.v4.f32 	[%rd12], {%f9, %f10, %f11, %f12};
	add.s32 	%r7, %r6, %r2;
	setp.ge.u32 	%p4, %r7, %r3;
	@%p4 bra 	$L__BB4_5;
	mul.wide.u32 	%rd14, %r7, 16;
	add.s64 	%rd15, %rd1, %rd14;
	add.s64 	%rd16, %rd2, %rd14;
	ld.global.v4.f32 	{%f13, %f14, %f15, %f16}, [%rd16];
	st.global.v4.f32 	[%rd15], {%f13, %f14, %f15, %f16};
	add.s32 	%r14, %r7, %r2;
	setp.lt.u32 	%p5, %r14, %r3;
	@%p5 bra 	$L__BB4_1;
$L__BB4_5:
	ret;

}


// ===== COMPILED SASS (sm_100) =====

	.target	sm_100

	.elftype	@"ET_EXEC"


//--------------------- .note.nv.tkinfo           --------------------------
	.section	.note.nv.tkinfo,"",@"SHT_NOTE"
	.sectionflags	@"SHF_NOTE_NV_TKINFO"
	.tkinfo
        /*0018*/ 	.word	0x00000002
        /*0030*/ 	.string	""
        /*0030*/ 	.string	"ptxas"
        /*0030*/ 	.string	"Cuda compilation tools, release 13.0, V13.0.88"
        /*0030*/ 	.string	"Build cuda_13.0.r13.0/compiler.36424714_0"
        /*0030*/ 	.string	"-arch sm_100 -m 64 "



//--------------------- .note.nv.cuinfo           --------------------------
	.section	.note.nv.cuinfo,"",@"SHT_NOTE"
	.sectionflags	@"SHF_NOTE_NV_CUINFO"
        /*0018*/ 	.short	0x0002
        /*001a*/ 	.short	0x0064
        /*001c*/ 	.short	0x0082
	.zero		2


//--------------------- .nv.info                  --------------------------
	.section	.nv.info,"",@"SHT_CUDA_INFO"
	.align	4


	//----- nvinfo : EIATTR_REGCOUNT
	.align		4
        /*0000*/ 	.byte	0x04, 0x2f
        /*0002*/ 	.short	(.L_1 - .L_0)
	.align		4
.L_0:
        /*0004*/ 	.word	index@(_Z4copyPfS_j)
        /*0008*/ 	.word	0x0000000c


	//----- nvinfo : EIATTR_FRAME_SIZE
	.align		4
.L_1:
        /*000c*/ 	.byte	0x04, 0x11
        /*000e*/ 	.short	(.L_3 - .L_2)
	.align		4
.L_2:
        /*0010*/ 	.word	index@(_Z4copyPfS_j)
        /*0014*/ 	.word	0x00000000


	//----- nvinfo : EIATTR_REGCOUNT
	.align		4
.L_3:
        /*0018*/ 	.byte	0x04, 0x2f
        /*001a*/ 	.short	(.L_5 - .L_4)
	.align		4
.L_4:
        /*001c*/ 	.word	index@(_Z11copy_unrollPfS_j)
        /*0020*/ 	.word	0x00000012


	//----- nvinfo : EIATTR_FRAME_SIZE
	.align		4
.L_5:
        /*0024*/ 	.byte	0x04, 0x11
        /*0026*/ 	.short	(.L_7 - .L_6)
	.align		4
.L_6:
        /*0028*/ 	.word	index@(_Z11copy_unrollPfS_j)
        /*002c*/ 	.word	0x00000000


	//----- nvinfo : EIATTR_REGCOUNT
	.align		4
.L_7:
        /*0030*/ 	.byte	0x04, 0x2f
        /*0032*/ 	.short	(.L_9 - .L_8)
	.align		4
.L_8:
        /*0034*/ 	.word	index@(_Z5copy2PfS_j)
        /*0038*/ 	.word	0x0000000e


	//----- nvinfo : EIATTR_FRAME_SIZE
	.align		4
.L_9:
        /*003c*/ 	.byte	0x04, 0x11
        /*003e*/ 	.short	(.L_11 - .L_10)
	.align		4
.L_10:
        /*0040*/ 	.word	index@(_Z5copy2PfS_j)
        /*0044*/ 	.word	0x00000000


	//----- nvinfo : EIATTR_REGCOUNT
	.align		4
.L_11:
        /*0048*/ 	.byte	0x04, 0x2f
        /*004a*/ 	.short	(.L_13 - .L_12)
	.align		4
.L_12:
        /*004c*/ 	.word	index@(_Z5copy4PfS_j)
        /*0050*/ 	.word	0x00000012


	//----- nvinfo : EIATTR_FRAME_SIZE
	.align		4
.L_13:
        /*0054*/ 	.byte	0x04, 0x11
        /*0056*/ 	.short	(.L_15 - .L_14)
	.align		4
.L_14:
        /*0058*/ 	.word	index@(_Z5copy4PfS_j)
        /*005c*/ 	.word	0x00000000


	//----- nvinfo : EIATTR_REGCOUNT
	.align		4
.L_15:
        /*0060*/ 	.byte	0x04, 0x2f
        /*0062*/ 	.short	(.L_17 - .L_16)
	.align		4
.L_16:
        /*0064*/ 	.word	index@(_Z12copy4_unrollPfS_j)
        /*0068*/ 	.word	0x00000014


	//----- nvinfo : EIATTR_FRAME_SIZE
	.align		4
.L_17:
        /*006c*/ 	.byte	0x04, 0x11
        /*006e*/ 	.short	(.L_19 - .L_18)
	.align		4
.L_18:
        /*0070*/ 	.word	index@(_Z12copy4_unrollPfS_j)
        /*0074*/ 	.word	0x00000000


	//----- nvinfo : EIATTR_MIN_STACK_SIZE
	.align		4
.L_19:
        /*0078*/ 	.byte	0x04, 0x12
        /*007a*/ 	.short	(.L_21 - .L_20)
	.align		4
.L_20:
        /*007c*/ 	.word	index@(_Z12copy4_unrollPfS_j)
        /*0080*/ 	.word	0x00000000


	//----- nvinfo : EIATTR_MIN_STACK_SIZE
	.align		4
.L_21:
        /*0084*/ 	.byte	0x04, 0x12
        /*0086*/ 	.short	(.L_23 - .L_22)
	.align		4
.L_22:
        /*0088*/ 	.word	index@(_Z5copy4PfS_j)
        /*008c*/ 	.word	0x00000000


	//----- nvinfo : EIATTR_MIN_STACK_SIZE
	.align		4
.L_23:
        /*0090*/ 	.byte	0x04, 0x12
        /*0092*/ 	.short	(.L_25 - .L_24)
	.align		4
.L_24:
        /*0094*/ 	.word	index@(_Z5copy2PfS_j)
        /*0098*/ 	.word	0x00000000


	//----- nvinfo : EIATTR_MIN_STACK_SIZE
	.align		4
.L_25:
        /*009c*/ 	.byte	0x04, 0x12
        /*009e*/ 	.short	(.L_27 - .L_26)
	.align		4
.L_26:
        /*00a0*/ 	.word	index@(_Z11copy_unrollPfS_j)
        /*00a4*/ 	.word	0x00000000


	//----- nvinfo : EIATTR_MIN_STACK_SIZE
	.align		4
.L_27:
        /*00a8*/ 	.byte	0x04, 0x12
        /*00aa*/ 	.short	(.L_29 - .L_28)
	.align		4
.L_28:
        /*00ac*/ 	.word	index@(_Z4copyPfS_j)
        /*00b0*/ 	.word	0x00000000
.L_29:


//--------------------- .nv.compat                --------------------------
	.section	.nv.compat,"",@"SHT_CUDA_COMPAT_INFO"
	.align	4
        /*0000*/ 	.byte	0x02, 0x09, 0x00, 0x00, 0x02, 0x02, 0x01, 0x00, 0x02, 0x05, 0x05, 0x00, 0x03, 0x07, 0x01, 0x01
        /*0010*/ 	.byte	0x02, 0x03, 0x00, 0x00, 0x02, 0x06, 0x01, 0x00, 0x04, 0x0b, 0x08, 0x00, 0x09, 0x00, 0x00, 0x00
        /*0020*/ 	.byte	0x00, 0x00, 0x00, 0x00


//--------------------- .nv.info._Z12copy4_unrollPfS_j --------------------------
	.section	.nv.info._Z12copy4_unrollPfS_j,"",@"SHT_CUDA_INFO"
	.sectionflags	@""
	.align	4


	//----- nvinfo : EIATTR_CUDA_API_VERSION
	.align		4
        /*0000*/ 	.byte	0x04, 0x37
        /*0002*/ 	.short	(.L_31 - .L_30)
.L_30:
        /*0004*/ 	.word	0x00000082


	//----- nvinfo : EIATTR_KPARAM_INFO
	.align		4
.L_31:
        /*0008*/ 	.byte	0x04, 0x17
        /*000a*/ 	.short	(.L_33 - .L_32)
.L_32:
        /*000c*/ 	.word	0x00000000
        /*0010*/ 	.short	0x0002
        /*0012*/ 	.short	0x0010
        /*0014*/ 	.byte	0x00, 0xf0, 0x11, 0x00


	//----- nvinfo : EIATTR_KPARAM_INFO
	.align		4
.L_33:
        /*0018*/ 	.byte	0x04, 0x17
        /*001a*/ 	.short	(.L_35 - .L_34)
.L_34:
        /*001c*/ 	.word	0x00000000
        /*0020*/ 	.short	0x0001
        /*0022*/ 	.short	0x0008
        /*0024*/ 	.byte	0x00, 0xf5, 0x21, 0x00


	//----- nvinfo : EIATTR_KPARAM_INFO
	.align		4
.L_35:
        /*0028*/ 	.byte	0x04, 0x17
        /*002a*/ 	.short	(.L_37 - .L_36)
.L_36:
        /*002c*/ 	.word	0x00000000
        /*0030*/ 	.short	0x0000
        /*0032*/ 	.short	0x0000
        /*0034*/ 	.byte	0x00, 0xf5, 0x21, 0x00


	//----- nvinfo : EIATTR_SPARSE_MMA_MASK
	.align		4
.L_37:
        /*0038*/ 	.byte	0x03, 0x50
        /*003a*/ 	.short	0x0000


	//----- nvinfo : EIATTR_MAXREG_COUNT
	.align		4
        /*003c*/ 	.byte	0x03, 0x1b
        /*003e*/ 	.short	0x00ff


	//----- nvinfo : EIATTR_MERCURY_ISA_VERSION
	.align		4
        /*0040*/ 	.byte	0x03, 0x5f
        /*0042*/ 	.short	0x0101


	//----- nvinfo : EIATTR_VRC_CTA_INIT_COUNT
	.align		4
        /*0044*/ 	.byte	0x02, 0x4a
	.zero		1
	.zero		1


	//----- nvinfo : EIATTR_EXIT_INSTR_OFFSETS
	.align		4
        /*0048*/ 	.byte	0x04, 0x1c
        /*004a*/ 	.short	(.L_39 - .L_38)


	//   ....[0]....
.L_38:
        /*004c*/ 	.word	0x000000a0


	//   ....[1]....
        /*0050*/ 	.word	0x00000170


	//   ....[2]....
        /*0054*/ 	.word	0x00000200


	//   ....[3]....
        /*0058*/ 	.word	0x00000290


	//   ....[4]....
        /*005c*/ 	.word	0x00000330


	//----- nvinfo : EIATTR_CRS_STACK_SIZE
	.align		4
.L_39:
        /*0060*/ 	.byte	0x04, 0x1e
        /*0062*/ 	.short	(.L_41 - .L_40)
.L_40:
        /*0064*/ 	.word	0x00000000


	//----- nvinfo : EIATTR_CBANK_PARAM_SIZE
	.align		4
.L_41:
        /*0068*/ 	.byte	0x03, 0x19
        /*006a*/ 	.short	0x0014


	//----- nvinfo : EIATTR_PARAM_CBANK
	.align		4
        /*006c*/ 	.byte	0x04, 0x0a
        /*006e*/ 	.short	(.L_43 - .L_42)
	.align		4
.L_42:
        /*0070*/ 	.word	index@(.nv.constant0._Z12copy4_unrollPfS_j)
        /*0074*/ 	.short	0x0380
        /*0076*/ 	.short	0x0014


	//----- nvinfo : EIATTR_SW_WAR
	.align		4
.L_43:
        /*0078*/ 	.byte	0x04, 0x36
        /*007a*/ 	.short	(.L_45 - .L_44)
.L_44:
        /*007c*/ 	.word	0x00000008
.L_45:


//--------------------- .nv.info._Z5copy4PfS_j    --------------------------
	.section	.nv.info._Z5copy4PfS_j,"",@"SHT_CUDA_INFO"
	.sectionflags	@""
	.align	4


	//----- nvinfo : EIATTR_CUDA_API_VERSION
	.align		4
        /*0000*/ 	.byte	0x04, 0x37
        /*0002*/ 	.short	(.L_47 - .L_46)
.L_46:
        /*0004*/ 	.word	0x00000082


	//----- nvinfo : EIATTR_KPARAM_INFO
	.align		4
.L_47:
        /*0008*/ 	.byte	0x04, 0x17
        /*000a*/ 	.short	(.L_49 - .L_48)
.L_48:
        /*000c*/ 	.word	0x00000000
        /*0010*/ 	.short	0x0002
        /*0012*/ 	.short	0x0010
        /*0014*/ 	.byte	0x00, 0xf0, 0x11, 0x00


	//----- nvinfo : EIATTR_KPARAM_INFO
	.align		4
.L_49:
        /*0018*/ 	.byte	0x04, 0x17
        /*001a*/ 	.short	(.L_51 - .L_50)
.L_50:
        /*001c*/ 	.word	0x00000000
        /*0020*/ 	.short	0x0001
        /*0022*/ 	.short	0x0008
        /*0024*/ 	.byte	0x00, 0xf5, 0x21, 0x00


	//----- nvinfo : EIATTR_KPARAM_INFO
	.align		4
.L_51:
        /*0028*/ 	.byte	0x04, 0x17
        /*002a*/ 	.short	(.L_53 - .L_52)
.L_52:
        /*002c*/ 	.word	0x00000000
        /*0030*/ 	.short	0x0000
        /*0032*/ 	.short	0x0000
        /*0034*/ 	.byte	0x00, 0xf5, 0x21, 0x00


	//----- nvinfo : EIATTR_SPARSE_MMA_MASK
	.align		4
.L_53:
        /*0038*/ 	.byte	0x03, 0x50
        /*003a*/ 	.short	0x0000


	//----- nvinfo : EIATTR_MAXREG_COUNT
	.align		4
        /*003c*/ 	.byte	0x03, 0x1b
        /*003e*/ 	.short	0x00ff


	//----- nvinfo : EIATTR_MERCURY_ISA_VERSION
	.align		4
        /*0040*/ 	.byte	0x03, 0x5f
        /*0042*/ 	.short	0x0101


	//----- nvinfo : EIATTR_VRC_CTA_INIT_COUNT
	.align		4
        /*0044*/ 	.byte	0x02, 0x4a
	.zero		1
	.zero		1


	//----- nvinfo : EIATTR_EXIT_INSTR_OFFSETS
	.align		4
        /*0048*/ 	.byte	0x04, 0x1c
        /*004a*/ 	.short	(.L_55 - .L_54)


	//   ....[0]....
.L_54:
        /*004c*/ 	.word	0x00000080


	//   ....[1]....
        /*0050*/ 	.word	0x00000150


	//----- nvinfo : EIATTR_CRS_STACK_SIZE
	.align		4
.L_55:
        /*0054*/ 	.byte	0x04, 0x1e
        /*0056*/ 	.short	(.L_57 - .L_56)
.L_56:
        /*0058*/ 	.word	0x00000000


	//----- nvinfo : EIATTR_CBANK_PARAM_SIZE
	.align		4
.L_57:
        /*005c*/ 	.byte	0x03, 0x19
        /*005e*/ 	.short	0x0014


	//----- nvinfo : EIATTR_PARAM_CBANK
	.align		4
        /*0060*/ 	.byte	0x04, 0x0a
        /*0062*/ 	.short	(.L_59 - .L_58)
	.align		4
.L_58:
        /*0064*/ 	.word	index@(.nv.constant0._Z5copy4PfS_j)
        /*0068*/ 	.short	0x0380
        /*006a*/ 	.short	0x0014


	//----- nvinfo : EIATTR_SW_WAR
	.align		4
.L_59:
        /*006c*/ 	.byte	0x04, 0x36
        /*006e*/ 	.short	(.L_61 - .L_60)
.L_60:
        /*0070*/ 	.word	0x00000008
.L_61:


//--------------------- .nv.info._Z5copy2PfS_j    --------------------------
	.section	.nv.info._Z5copy2PfS_j,"",@"SHT_CUDA_INFO"
	.sectionflags	@""
	.align	4


	//----- nvinfo : EIATTR_CUDA_API_VERSION
	.align		4
        /*0000*/ 	.byte	0x04, 0x37
        /*0002*/ 	.short	(.L_63 - .L_62)
.L_62:
        /*0004*/ 	.word	0x00000082


	//----- nvinfo : EIATTR_KPARAM_INFO
	.align		4
.L_63:
        /*0008*/ 	.byte	0x04, 0x17
        /*000a*/ 	.short	(.L_65 - .L_64)
.L_64:
        /*000c*/ 	.word	0x00000000
        /*0010*/ 	.short	0x0002
        /*0012*/ 	.short	0x0010
        /*0014*/ 	.byte	0x00, 0xf0, 0x11, 0x00


	//----- nvinfo : EIATTR_KPARAM_INFO
	.align		4
.L_65:
        /*0018*/ 	.byte	0x04, 0x17
        /*001a*/ 	.short	(.L_67 - .L_66)
.L_66:
        /*001c*/ 	.word	0x00000000
        /*0020*/ 	.short	0x0001
        /*0022*/ 	.short	0x0008
        /*0024*/ 	.byte	0x00, 0xf5, 0x21, 0x00


	//----- nvinfo : EIATTR_KPARAM_INFO
	.align		4
.L_67:
        /*0028*/ 	.byte	0x04, 0x17
        /*002a*/ 	.short	(.L_69 - .L_68)
.L_68:
        /*002c*/ 	.word	0x00000000
        /*0030*/ 	.short	0x0000
        /*0032*/ 	.short	0x0000
        /*0034*/ 	.byte	0x00, 0xf5, 0x21, 0x00


	//----- nvinfo : EIATTR_SPARSE_MMA_MASK
	.align		4
.L_69:
        /*0038*/ 	.byte	0x03, 0x50
        /*003a*/ 	.short	0x0000


	//----- nvinfo : EIATTR_MAXREG_COUNT
	.align		4
        /*003c*/ 	.byte	0x03, 0x1b
        /*003e*/ 	.short	0x00ff


	//----- nvinfo : EIATTR_MERCURY_ISA_VERSION
	.align		4
        /*0040*/ 	.byte	0x03, 0x5f
        /*0042*/ 	.short	0x0101


	//----- nvinfo : EIATTR_VRC_CTA_INIT_COUNT
	.align		4
        /*0044*/ 	.byte	0x02, 0x4a
	.zero		1
	.zero		1


	//----- nvinfo : EIATTR_EXIT_INSTR_OFFSETS
	.align		4
        /*0048*/ 	.byte	0x04, 0x1c
        /*004a*/ 	.short	(.L_71 - .L_70)


	//   ....[0]....
.L_70:
        /*004c*/ 	.word	0x00000080


	//   ....[1]....
        /*0050*/ 	.word	0x00000150


	//----- nvinfo : EIATTR_CRS_STACK_SIZE
	.align		4
.L_71:
        /*0054*/ 	.byte	0x04, 0x1e
        /*0056*/ 	.short	(.L_73 - .L_72)
.L_72:
        /*0058*/ 	.word	0x00000000


	//----- nvinfo : EIATTR_CBANK_PARAM_SIZE
	.align		4
.L_73:
        /*005c*/ 	.byte	0x03, 0x19
        /*005e*/ 	.short	0x0014


	//----- nvinfo : EIATTR_PARAM_CBANK
	.align		4
        /*0060*/ 	.byte	0x04, 0x0a
        /*0062*/ 	.short	(.L_75 - .L_74)
	.align		4
.L_74:
        /*0064*/ 	.word	index@(.nv.constant0._Z5copy2PfS_j)
        /*0068*/ 	.short	0x0380
        /*006a*/ 	.short	0x0014


	//----- nvinfo : EIATTR_SW_WAR
	.align		4
.L_75:
        /*006c*/ 	.byte	0x04, 0x36
        /*006e*/ 	.short	(.L_77 - .L_76)
.L_76:
        /*0070*/ 	.word	0x00000008
.L_77:


//--------------------- .nv.info._Z11copy_unrollPfS_j --------------------------
	.section	.nv.info._Z11copy_unrollPfS_j,"",@"SHT_CUDA_INFO"
	.sectionflags	@""
	.align	4


	//----- nvinfo : EIATTR_CUDA_API_VERSION
	.align		4
        /*0000*/ 	.byte	0x04, 0x37
        /*0002*/ 	.short	(.L_79 - .L_78)
.L_78:
        /*0004*/ 	.word	0x00000082


	//----- nvinfo : EIATTR_KPARAM_INFO
	.align		4
.L_79:
        /*0008*/ 	.byte	0x04, 0x17
        /*000a*/ 	.short	(.L_81 - .L_80)
.L_80:
        /*000c*/ 	.word	0x00000000
        /*0010*/ 	.short	0x0002
        /*0012*/ 	.short	0x0010
        /*0014*/ 	.byte	0x00, 0xf0, 0x11, 0x00


	//----- nvinfo : EIATTR_KPARAM_INFO
	.align		4
.L_81:
        /*0018*/ 	.byte	0x04, 0x17
        /*001a*/ 	.short	(.L_83 - .L_82)
.L_82:
        /*001c*/ 	.word	0x00000000
        /*0020*/ 	.short	0x0001
        /*0022*/ 	.short	0x0008
        /*0024*/ 	.byte	0x00, 0xf5, 0x21, 0x00


	//----- nvinfo : EIATTR_KPARAM_INFO
	.align		4
.L_83:
        /*0028*/ 	.byte	0x04, 0x17
        /*002a*/ 	.short	(.L_85 - .L_84)
.L_84:
        /*002c*/ 	.word	0x00000000
        /*0030*/ 	.short	0x0000
        /*0032*/ 	.short	0x0000
        /*0034*/ 	.byte	0x00, 0xf5, 0x21, 0x00


	//----- nvinfo : EIATTR_SPARSE_MMA_MASK
	.align		4
.L_85:
        /*0038*/ 	.byte	0x03, 0x50
        /*003a*/ 	.short	0x0000


	//----- nvinfo : EIATTR_MAXREG_COUNT
	.align		4
        /*003c*/ 	.byte	0x03, 0x1b
        /*003e*/ 	.short	0x00ff


	//----- nvinfo : EIATTR_MERCURY_ISA_VERSION
	.align		4
        /*0040*/ 	.byte	0x03, 0x5f
        /*0042*/ 	.short	0x0101


	//----- nvinfo : EIATTR_VRC_CTA_INIT_COUNT
	.align		4
        /*0044*/ 	.byte	0x02, 0x4a
	.zero		1
	.zero		1


	//----- nvinfo : EIATTR_EXIT_INSTR_OFFSETS
	.align		4
        /*0048*/ 	.byte	0x04, 0x1c
        /*004a*/ 	.short	(.L_87 - .L_86)


	//   ....[0]....
.L_86:
        /*004c*/ 	.word	0x00000090


	//   ....[1]....
        /*0050*/ 	.word	0x00000160


	//   ....[2]....
        /*0054*/ 	.word	0x000001f0


	//   ....[3]....
        /*0058*/ 	.word	0x00000280


	//   ....[4]....
        /*005c*/ 	.word	0x00000320


	//----- nvinfo : EIATTR_CRS_STACK_SIZE
	.align		4
.L_87:
        /*0060*/ 	.byte	0x04, 0x1e
        /*0062*/ 	.short	(.L_89 - .L_88)
.L_88:
        /*0064*/ 	.word	0x00000000


	//----- nvinfo : EIATTR_CBANK_PARAM_SIZE
	.align		4
.L_89:
        /*0068*/ 	.byte	0x03, 0x19
        /*006a*/ 	.short	0x0014


	//----- nvinfo : EIATTR_PARAM_CBANK
	.align		4
        /*006c*/ 	.byte	0x04, 0x0a
        /*006e*/ 	.short	(.L_91 - .L_90)
	.align		4
.L_90:
        /*0070*/ 	.word	index@(.nv.constant0._Z11copy_unrollPfS_j)
        /*0074*/ 	.short	0x0380
        /*0076*/ 	.short	0x0014


	//----- nvinfo : EIATTR_SW_WAR
	.align		4
.L_91:
        /*0078*/ 	.byte	0x04, 0x36
        /*007a*/ 	.short	(.L_93 - .L_92)
.L_92:
        /*007c*/ 	.word	0x00000008
.L_93:


//--------------------- .nv.info._Z4copyPfS_j     --------------------------
	.section	.nv.info._Z4copyPfS_j,"",@"SHT_CUDA_INFO"
	.sectionflags	@""
	.align	4


	//----- nvinfo : EIATTR_CUDA_API_VERSION
	.align		4
        /*0000*/ 	.byte	0x04, 0x37
        /*0002*/ 	.short	(.L_95 - .L_94)
.L_94:
        /*0004*/ 	.word	0x00000082


	//----- nvinfo : EIATTR_KPARAM_INFO
	.align		4
.L_95:
        /*0008*/ 	.byte	0x04, 0x17
        /*000a*/ 	.short	(.L_97 - .L_96)
.L_96:
        /*000c*/ 	.word	0x00000000
        /*0010*/ 	.short	0x0002
        /*0012*/ 	.short	0x0010
        /*0014*/ 	.byte	0x00, 0xf0, 0x11, 0x00


	//----- nvinfo : EIATTR_KPARAM_INFO
	.align		4
.L_97:
        /*0018*/ 	.byte	0x04, 0x17
        /*001a*/ 	.short	(.L_99 - .L_98)
.L_98:
        /*001c*/ 	.word	0x00000000
        /*0020*/ 	.short	0x0001
        /*0022*/ 	.short	0x0008
        /*0024*/ 	.byte	0x00, 0xf5, 0x21, 0x00


	//----- nvinfo : EIATTR_KPARAM_INFO
	.align		4
.L_99:
        /*0028*/ 	.byte	0x04, 0x17
        /*002a*/ 	.short	(.L_101 - .L_100)
.L_100:
        /*002c*/ 	.word	0x00000000
        /*0030*/ 	.short	0x0000
        /*0032*/ 	.short	0x0000
        /*0034*/ 	.byte	0x00, 0xf5, 0x21, 0x00


	//----- nvinfo : EIATTR_SPARSE_MMA_MASK
	.align		4
.L_101:
        /*0038*/ 	.byte	0x03, 0x50
        /*003a*/ 	.short	0x0000


	//----- nvinfo : EIATTR_MAXREG_COUNT
	.align		4
        /*003c*/ 	.byte	0x03, 0x1b
        /*003e*/ 	.short	0x00ff


	//----- nvinfo : EIATTR_MERCURY_ISA_VERSION
	.align		4
        /*0040*/ 	.byte	0x03, 0x5f
        /*0042*/ 	.short	0x0101


	//----- nvinfo : EIATTR_VRC_CTA_INIT_COUNT
	.align		4
        /*0044*/ 	.byte	0x02, 0x4a
	.zero		1
	.zero		1


	//----- nvinfo : EIATTR_EXIT_INSTR_OFFSETS
	.align		4
        /*0048*/ 	.byte	0x04, 0x1c
        /*004a*/ 	.short	(.L_103 - .L_102)


	//   ....[0]....
.L_102:
        /*004c*/ 	.word	0x00000070


	//   ....[1]....
        /*0050*/ 	.word	0x00000140


	//----- nvinfo : EIATTR_CRS_STACK_SIZE
	.align		4
.L_103:
        /*0054*/ 	.byte	0x04, 0x1e
        /*0056*/ 	.short	(.L_105 - .L_104)
.L_104:
        /*0058*/ 	.word	0x00000000


	//----- nvinfo : EIATTR_CBANK_PARAM_SIZE
	.align		4
.L_105:
        /*005c*/ 	.byte	0x03, 0x19
        /*005e*/ 	.short	0x0014


	//----- nvinfo : EIATTR_PARAM_CBANK
	.align		4
        /*0060*/ 	.byte	0x04, 0x0a
        /*0062*/ 	.short	(.L_107 - .L_106)
	.align		4
.L_106:
        /*0064*/ 	.word	index@(.nv.constant0._Z4copyPfS_j)
        /*0068*/ 	.short	0x0380
        /*006a*/ 	.short	0x0014


	//----- nvinfo : EIATTR_SW_WAR
	.align		4
.L_107:
        /*006c*/ 	.byte	0x04, 0x36
        /*006e*/ 	.short	(.L_109 - .L_108)
.L_108:
        /*0070*/ 	.word	0x00000008
.L_109:


//--------------------- .nv.callgraph             --------------------------
	.section	.nv.callgraph,"",@"SHT_CUDA_CALLGRAPH"
	.align	4
	.sectionentsize	8
	.align		4
        /*0000*/ 	.word	0x00000000
	.align		4
        /*0004*/ 	.word	0xffffffff
	.align		4
        /*0008*/ 	.word	0x00000000
	.align		4
        /*000c*/ 	.word	0xfffffffe
	.align		4
        /*0010*/ 	.word	0x00000000
	.align		4
        /*0014*/ 	.word	0xfffffffd
	.align		4
        /*0018*/ 	.word	0x00000000
	.align		4
        /*001c*/ 	.word	0xfffffffc


//--------------------- .text._Z12copy4_unrollPfS_j --------------------------
	.section	.text._Z12copy4_unrollPfS_j,"ax",@progbits
	.align	128
        .global         _Z12copy4_unrollPfS_j
        .type           _Z12copy4_unrollPfS_j,@function
        .size           _Z12copy4_unrollPfS_j,(.L_x_10 - _Z12copy4_unrollPfS_j)
        .other          _Z12copy4_unrollPfS_j,@"STO_CUDA_ENTRY STV_DEFAULT"
_Z12copy4_unrollPfS_j:
.text._Z12copy4_unrollPfS_j:
[----:B------:R-:W-:Y:S01]  /*0000*/  LDC R1, c[0x0][0x37c] ;  /* 0x0000df00ff017b82 */ /* 0x000fe20000000800 */
[----:B------:R-:W0:Y:S07]  /*0010*/  S2R R3, SR_TID.X ;  /* 0x0000000000037919 */ /* 0x000e2e0000002100 */
[----:B------:R-:W0:Y:S01]  /*0020*/  S2UR UR5, SR_CTAID.X ;  /* 0x00000000000579c3 */ /* 0x000e220000002500 */
[----:B------:R-:W1:Y:S07]  /*0030*/  LDCU UR4, c[0x0][0x390] ;  /* 0x00007200ff0477ac */ /* 0x000e6e0008000800 */
[----:B------:R-:W0:Y:S01]  /*0040*/  LDC R0, c[0x0][0x360] ;  /* 0x0000d800ff007b82 */ /* 0x000e220000000800 */
[----:B------:R-:W2:Y:S01]  /*0050*/  LDCU UR6, c[0x0][0x370] ;  /* 0x00006e00ff0677ac */ /* 0x000ea20008000800 */
[----:B-1----:R-:W-:Y:S01]  /*0060*/  USHF.R.U32.HI UR4, URZ, 0x2, UR4 ;  /* 0x00000002ff047899 */ /* 0x002fe20008011604 */
[----:B0-----:R-:W-:-:S02]  /*0070*/  IMAD R6, R0, UR5, R3 ;  /* 0x0000000500067c24 */ /* 0x001fc4000f8e0203 */
[----:B--2---:R-:W-:-:S03]  /*0080*/  IMAD R0, R0, UR6, RZ ;  /* 0x0000000600007c24 */ /* 0x004fc6000f8e02ff */
[----:B------:R-:W-:-:S13]  /*0090*/  ISETP.GE.U32.AND P0, PT, R6, UR4, PT ;  /* 0x0000000406007c0c */ /* 0x000fda000bf06070 */
[----:B------:R-:W-:Y:S05]  /*00a0*/  @P0 EXIT ;  /* 0x000000000000094d */ /* 0x000fea0003800000 */
[----:B------:R-:W0:Y:S01]  /*00b0*/  LDC.64 R12, c[0x0][0x358] ;  /* 0x0000d600ff0c7b82 */ /* 0x000e220000000a00 */
[----:B------:R-:W-:-:S07]  /*00c0*/  IMAD.MOV.U32 R15, RZ, RZ, R6 ;  /* 0x000000ffff0f7224 */ /* 0x000fce00078e0006 */
[----:B------:R-:W1:Y:S08]  /*00d0*/  LDC.64 R2, c[0x0][0x380] ;  /* 0x0000e000ff027b82 */ /* 0x000e700000000a00 */
[----:B------:R-:W2:Y:S02]  /*00e0*/  LDC.64 R4, c[0x0][0x388] ;  /* 0x0000e200ff047b82 */ /* 0x000ea40000000a00 */
.L_x_0:
[----:B0-----:R-:W-:Y:S01]  /*00f0*/  R2UR UR6, R12 ;  /* 0x000000000c0672ca */ /* 0x001fe200000e0000 */
[----:B--23--:R-:W-:Y:S01]  /*0100*/  IMAD.WIDE.U32 R8, R15, 0x10, R4 ;  /* 0x000000100f087825 */ /* 0x00cfe200078e0004 */
[----:B------:R-:W-:-:S13]  /*0110*/  R2UR UR7, R13 ;  /* 0x000000000d0772ca */ /* 0x000fda00000e0000 */
[----:B------:R-:W2:Y:S01]  /*0120*/  LDG.E.128 R8, desc[UR6][R8.64] ;  /* 0x0000000608087981 */ /* 0x000ea2000c1e1d00 */
[----:B------:R-:W-:Y:S02]  /*0130*/  IMAD.IADD R17, R0, 0x1, R15 ;  /* 0x0000000100117824 */ /* 0x000fe400078e020f */
[----:B-1----:R-:W-:-:S03]  /*0140*/  IMAD.WIDE.U32 R6, R15, 0x10, R2 ;  /* 0x000000100f067825 */ /* 0x002fc600078e0002 */
[----:B------:R-:W-:Y:S02]  /*0150*/  ISETP.GE.U32.AND P0, PT, R17, UR4, PT ;  /* 0x0000000411007c0c */ /* 0x000fe4000bf06070 */
[----:B--2---:R0:W-:Y:S11]  /*0160*/  STG.E.128 desc[UR6][R6.64], R8 ;  /* 0x0000000806007986 */ /* 0x0041f6000c101d06 */
[----:B------:R-:W-:Y:S05]  /*0170*/  @P0 EXIT ;  /* 0x000000000000094d */ /* 0x000fea0003800000 */
[----:B------:R-:W-:Y:S01]  /*0180*/  R2UR UR6, R12 ;  /* 0x000000000c0672ca */ /* 0x000fe200000e0000 */
[----:B0-----:R-:W-:Y:S01]  /*0190*/  IMAD.WIDE.U32 R8, R17, 0x10, R4 ;  /* 0x0000001011087825 */ /* 0x001fe200078e0004 */
[----:B------:R-:W-:-:S13]  /*01a0*/  R2UR UR7, R13 ;  /* 0x000000000d0772ca */ /* 0x000fda00000e0000 */
[----:B------:R-:W2:Y:S01]  /*01b0*/  LDG.E.128 R8, desc[UR6][R8.64] ;  /* 0x0000000608087981 */ /* 0x000ea2000c1e1d00 */
[----:B------:R-:W-:Y:S01]  /*01c0*/  IADD3 R15, PT, PT, R0, R17, RZ ;  /* 0x00000011000f7210 */ /* 0x000fe20007ffe0ff */
[----:B------:R-:W-:-:S03]  /*01d0*/  IMAD.WIDE.U32 R6, R17, 0x10, R2 ;  /* 0x0000001011067825 */ /* 0x000fc600078e0002 */
[----:B------:R-:W-:Y:S02]  /*01e0*/  ISETP.GE.U32.AND P0, PT, R15, UR4, PT ;  /* 0x000000040f007c0c */ /* 0x000fe4000bf06070 */
[----:B--2---:R0:W-:Y:S11]  /*01f0*/  STG.E.128 desc[UR6][R6.64], R8 ;  /* 0x0000000806007986 */ /* 0x0041f6000c101d06 */
[----:B------:R-:W-:Y:S05]  /*0200*/  @P0 EXIT ;  /* 0x000000000000094d */ /* 0x000fea0003800000 */
[----:B------:R-:W-:Y:S01]  /*0210*/  R2UR UR6, R12 ;  /* 0x000000000c0672ca */ /* 0x000fe200000e0000 */
[----:B0-----:R-:W-:Y:S01]  /*0220*/  IMAD.WIDE.U32 R8, R15, 0x10, R4 ;  /* 0x000000100f087825 */ /* 0x001fe200078e0004 */
[----:B------:R-:W-:-:S13]  /*0230*/  R2UR UR7, R13 ;  /* 0x000000000d0772ca */ /* 0x000fda00000e0000 */
[----:B------:R-:W2:Y:S01]  /*0240*/  LDG.E.128 R8, desc[UR6][R8.64] ;  /* 0x0000000608087981 */ /* 0x000ea2000c1e1d00 */
[----:B------:R-:W-:-:S04]  /*0250*/  IMAD.WIDE.U32 R6, R15, 0x10, R2 ;  /* 0x000000100f067825 */ /* 0x000fc800078e0002 */
[----:B------:R-:W-:-:S05]  /*0260*/  IMAD.IADD R15, R0, 0x1, R15 ;  /* 0x00000001000f7824 */ /* 0x000fca00078e020f */
[----:B------:R-:W-:Y:S01]  /*0270*/  ISETP.GE.U32.AND P0, PT, R15, UR4, PT ;  /* 0x000000040f007c0c */ /* 0x000fe2000bf06070 */
[----:B--2---:R0:W-:-:S12]  /*0280*/  STG.E.128 desc[UR6][R6.64], R8 ;  /* 0x0000000806007986 */ /* 0x0041d8000c101d06 */
[----:B------:R-:W-:Y:S05]  /*0290*/  @P0 EXIT ;  /* 0x000000000000094d */ /* 0x000fea0003800000 */
[----:B------:R-:W-:Y:S01]  /*02a0*/  R2UR UR6, R12 ;  /* 0x000000000c0672ca */ /* 0x000fe200000e0000 */
[----:B0-----:R-:W-:Y:S01]  /*02b0*/  IMAD.WIDE.U32 R8, R15, 0x10, R4 ;  /* 0x000000100f087825 */ /* 0x001fe200078e0004 */
[----:B------:R-:W-:-:S13]  /*02c0*/  R2UR UR7, R13 ;  /* 0x000000000d0772ca */ /* 0x000fda00000e0000 */
[----:B------:R-:W2:Y:S01]  /*02d0*/  LDG.E.128 R8, desc[UR6][R8.64] ;  /* 0x0000000608087981 */ /* 0x000ea2000c1e1d00 */
[----:B------:R-:W-:Y:S01]  /*02e0*/  IMAD.WIDE.U32 R6, R15, 0x10, R2 ;  /* 0x000000100f067825 */ /* 0x000fe200078e0002 */
[----:B------:R-:W-:-:S04]  /*02f0*/  IADD3 R15, PT, PT, R0, R15, RZ ;  /* 0x0000000f000f7210 */ /* 0x000fc80007ffe0ff */
[----:B------:R-:W-:Y:S01]  /*0300*/  ISETP.GE.U32.AND P0, PT, R15, UR4, PT ;  /* 0x000000040f007c0c */ /* 0x000fe2000bf06070 */
[----:B--2---:R3:W-:-:S12]  /*0310*/  STG.E.128 desc[UR6][R6.64], R8 ;  /* 0x0000000806007986 */ /* 0x0047d8000c101d06 */
[----:B------:R-:W-:Y:S05]  /*0320*/  @!P0 BRA `(.L_x_0) ;  /* 0xfffffffc00708947 */ /* 0x000fea000383ffff */
[----:B------:R-:W-:Y:S05]  /*0330*/  EXIT ;  /* 0x000000000000794d */ /* 0x000fea0003800000 */
.L_x_1:
[----:B------:R-:W-:-:S00]  /*0340*/  BRA `(.L_x_1) ;  /* 0xfffffffc00fc7947 */ /* 0x000fc0000383ffff */
[----:B------:R-:W-:-:S00]  /*0350*/  NOP ;  /* 0x0000000000007918 */ /* 0x000fc00000000000 */
        /* <DEDUP_REMOVED lines=10> */
.L_x_10:


//--------------------- .text._Z5copy4PfS_j       --------------------------
	.section	.text._Z5copy4PfS_j,"ax",@progbits
	.align	128
        .global         _Z5copy4PfS_j
        .type           _Z5copy4PfS_j,@function
        .size           _Z5copy4PfS_j,(.L_x_11 - _Z5copy4PfS_j)
        .other          _Z5copy4PfS_j,@"STO_CUDA_ENTRY STV_DEFAULT"
_Z5copy4PfS_j:
.text._Z5copy4PfS_j:
[----:B------:R-:W-:Y:S01]  /*0000*/  LDC R1, c[0x0][0x37c] ;  /* 0x0000df00ff017b82 */ /* 0x000fe20000000800 */
[----:B------:R-:W0:Y:S07]  /*0010*/  S2R R0, SR_TID.X ;  /* 0x0000000000007919 */ /* 0x000e2e0000002100 */
[----:B------:R-:W0:Y:S01]  /*0020*/  S2UR UR5, SR_CTAID.X ;  /* 0x00000000000579c3 */ /* 0x000e220000002500 */
[----:B------:R-:W1:Y:S07]  /*0030*/  LDCU UR4, c[0x0][0x390] ;  /* 0x00007200ff0477ac */ /* 0x000e6e0008000800 */
[----:B------:R-:W0:Y:S01]  /*0040*/  LDC R11, c[0x0][0x360] ;  /* 0x0000d800ff0b7b82 */ /* 0x000e220000000800 */
[----:B-1----:R-:W-:Y:S01]  /*0050*/  USHF.R.U32.HI UR4, URZ, 0x2, UR4 ;  /* 0x00000002ff047899 */ /* 0x002fe20008011604 */
[----:B0-----:R-:W-:-:S05]  /*0060*/  IMAD R0, R11, UR5, R0 ;  /* 0x000000050b007c24 */ /* 0x001fca000f8e0200 */
[----:B------:R-:W-:-:S13]  /*0070*/  ISETP.GE.U32.AND P0, PT, R0, UR4, PT ;  /* 0x0000000400007c0c */ /* 0x000fda000bf06070 */
[----:B------:R-:W-:Y:S05]  /*0080*/  @P0 EXIT ;  /* 0x000000000000094d */ /* 0x000fea0003800000 */
[----:B------:R-:W0:Y:S01]  /*0090*/  LDC.64 R6, c[0x0][0x380] ;  /* 0x0000e000ff067b82 */ /* 0x000e220000000a00 */
[----:B------:R-:W1:Y:S01]  /*00a0*/  LDCU UR5, c[0x0][0x370] ;  /* 0x00006e00ff0577ac */ /* 0x000e620008000800 */
[----:B------:R-:W2:Y:S06]  /*00b0*/  LDCU.64 UR6, c[0x0][0x358] ;  /* 0x00006b00ff0677ac */ /* 0x000eac0008000a00 */
[----:B------:R-:W3:Y:S01]  /*00c0*/  LDC.64 R8, c[0x0][0x388] ;  /* 0x0000e200ff087b82 */ /* 0x000ee20000000a00 */
[----:B-1----:R-:W-:-:S07]  /*00d0*/  IMAD R11, R11, UR5, RZ ;  /* 0x000000050b0b7c24 */ /* 0x002fce000f8e02ff */
.L_x_2:
[----:B---3--:R-:W-:-:S05]  /*00e0*/  IMAD.WIDE.U32 R4, R0, 0x10, R8 ;  /* 0x0000001000047825 */ /* 0x008fca00078e0008 */
[----:B-12---:R-:W2:Y:S01]  /*00f0*/  LDG.E.128 R12, desc[UR6][R4.64] ;  /* 0x00000006040c7981 */ /* 0x006ea2000c1e1d00 */
[----:B0-----:R-:W-:Y:S01]  /*0100*/  IMAD.WIDE.U32 R2, R0, 0x10, R6 ;  /* 0x0000001000027825 */ /* 0x001fe200078e0006 */
[----:B------:R-:W-:-:S04]  /*0110*/  IADD3 R0, PT, PT, R11, R0, RZ ;  /* 0x000000000b007210 */ /* 0x000fc80007ffe0ff */
[----:B------:R-:W-:Y:S01]  /*0120*/  ISETP.GE.U32.AND P0, PT, R0, UR4, PT ;  /* 0x0000000400007c0c */ /* 0x000fe2000bf06070 */
[----:B--2---:R1:W-:-:S12]  /*0130*/  STG.E.128 desc[UR6][R2.64], R12 ;  /* 0x0000000c02007986 */ /* 0x0043d8000c101d06 */
[----:B------:R-:W-:Y:S05]  /*0140*/  @!P0 BRA `(.L_x_2) ;  /* 0xfffffffc00e48947 */ /* 0x000fea000383ffff */
[----:B------:R-:W-:Y:S05]  /*0150*/  EXIT ;  /* 0x000000000000794d */ /* 0x000fea0003800000 */
.L_x_3:
        /* <DEDUP_REMOVED lines=10> */
.L_x_11:


//--------------------- .text._Z5copy2PfS_j       --------------------------
	.section	.text._Z5copy2PfS_j,"ax",@progbits
	.align	128
        .global         _Z5copy2PfS_j
        .type           _Z5copy2PfS_j,@function
        .size           _Z5copy2PfS_j,(.L_x_12 - _Z5copy2PfS_j)
        .other          _Z5copy2PfS_j,@"STO_CUDA_ENTRY STV_DEFAULT"
_Z5copy2PfS_j:
.text._Z5copy2PfS_j:
        /* <DEDUP_REMOVED lines=14> */
.L_x_4:
[----:B-1-3--:R-:W-:-:S06]  /*00e0*/  IMAD.WIDE.U32 R4, R0, 0x8, R8 ;  /* 0x0000000800047825 */ /* 0x00afcc00078e0008 */
[----:B--2---:R-:W2:Y:S01]  /*00f0*/  LDG.E.64 R4, desc[UR6][R4.64] ;  /* 0x0000000604047981 */ /* 0x004ea2000c1e1b00 */
[----:B0-----:R-:W-:Y:S01]  /*0100*/  IMAD.WIDE.U32 R2, R0, 0x8, R6 ;  /* 0x0000000800027825 */ /* 0x001fe200078e0006 */
[----:B------:R-:W-:-:S04]  /*0110*/  IADD3 R0, PT, PT, R11, R0, RZ ;  /* 0x000000000b007210 */ /* 0x000fc80007ffe0ff */
[----:B------:R-:W-:Y:S01]  /*0120*/  ISETP.GE.U32.AND P0, PT, R0, UR4, PT ;  /* 0x0000000400007c0c */ /* 0x000fe2000bf06070 */
[----:B--2---:R1:W-:-:S12]  /*0130*/  STG.E.64 desc[UR6][R2.64], R4 ;  /* 0x0000000402007986 */ /* 0x0043d8000c101b06 */
[----:B------:R-:W-:Y:S05]  /*0140*/  @!P0 BRA `(.L_x_4) ;  /* 0xfffffffc00e48947 */ /* 0x000fea000383ffff */
[----:B------:R-:W-:Y:S05]  /*0150*/  EXIT ;  /* 0x000000000000794d */ /* 0x000fea0003800000 */
.L_x_5:
        /* <DEDUP_REMOVED lines=10> */
.L_x_12:


//--------------------- .text._Z11copy_unrollPfS_j --------------------------
	.section	.text._Z11copy_unrollPfS_j,"ax",@progbits
	.align	128
        .global         _Z11copy_unrollPfS_j
        .type           _Z11copy_unrollPfS_j,@function
        .size           _Z11copy_unrollPfS_j,(.L_x_13 - _Z11copy_unrollPfS_j)
        .other          _Z11copy_unrollPfS_j,@"STO_CUDA_ENTRY STV_DEFAULT"
_Z11copy_unrollPfS_j:
.text._Z11copy_unrollPfS_j:
[----:B------:R-:W-:Y:S01]  /*0000*/  LDC R1, c[0x0][0x37c] ;  /* 0x0000df00ff017b82 */ /* 0x000fe20000000800 */
[----:B------:R-:W0:Y:S07]  /*0010*/  S2R R7, SR_TID.X ;  /* 0x0000000000077919 */ /* 0x000e2e0000002100 */
[----:B------:R-:W0:Y:S01]  /*0020*/  S2UR UR4, SR_CTAID.X ;  /* 0x00000000000479c3 */ /* 0x000e220000002500 */
[----:B------:R-:W1:Y:S07]  /*0030*/  LDCU UR6, c[0x0][0x390] ;  /* 0x00007200ff0677ac */ /* 0x000e6e0008000800 */
[----:B------:R-:W0:Y:S01]  /*0040*/  LDC R0, c[0x0][0x360] ;  /* 0x0000d800ff007b82 */ /* 0x000e220000000800 */
[----:B------:R-:W2:Y:S01]  /*0050*/  LDCU UR5, c[0x0][0x370] ;  /* 0x00006e00ff0577ac */ /* 0x000ea20008000800 */
[----:B0-----:R-:W-:-:S02]  /*0060*/  IMAD R7, R0, UR4, R7 ;  /* 0x0000000400077c24 */ /* 0x001fc4000f8e0207 */
[----:B--2---:R-:W-:-:S03]  /*0070*/  IMAD R0, R0, UR5, RZ ;  /* 0x0000000500007c24 */ /* 0x004fc6000f8e02ff */
[----:B-1----:R-:W-:-:S13]  /*0080*/  ISETP.GE.U32.AND P0, PT, R7, UR6, PT ;  /* 0x0000000607007c0c */ /* 0x002fda000bf06070 */
[----:B------:R-:W-:Y:S05]  /*0090*/  @P0 EXIT ;  /* 0x000000000000094d */ /* 0x000fea0003800000 */
[----:B------:R-:W0:Y:S08]  /*00a0*/  LDC R6, c[0x0][0x390] ;  /* 0x0000e400ff067b82 */ /* 0x000e300000000800 */
[----:B------:R-:W1:Y:S08]  /*00b0*/  LDC.64 R12, c[0x0][0x358] ;  /* 0x0000d600ff0c7b82 */ /* 0x000e700000000a00 */
[----:B------:R-:W2:Y:S08]  /*00c0*/  LDC.64 R4, c[0x0][0x380] ;  /* 0x0000e000ff047b82 */ /* 0x000eb00000000a00 */
[----:B------:R-:W3:Y:S02]  /*00d0*/  LDC.64 R2, c[0x0][0x388] ;  /* 0x0000e200ff027b82 */ /* 0x000ee40000000a00 */
.L_x_6:
[----:B-1----:R-:W-:Y:S01]  /*00e0*/  R2UR UR4, R12 ;  /* 0x000000000c0472ca */ /* 0x002fe200000e0000 */
[----:B---34-:R-:W-:Y:S01]  /*00f0*/  IMAD.WIDE.U32 R8, R7, 0x4, R2 ;  /* 0x0000000407087825 */ /* 0x018fe200078e0002 */
[----:B------:R-:W-:-:S13]  /*0100*/  R2UR UR5, R13 ;  /* 0x000000000d0572ca */ /* 0x000fda00000e0000 */
[----:B------:R-:W3:Y:S01]  /*0110*/  LDG.E R9, desc[UR4][R8.64] ;  /* 0x0000000408097981 */ /* 0x000ee2000c1e1900 */
[----:B------:R-:W-:Y:S02]  /*0120*/  IMAD.IADD R15, R0, 0x1, R7 ;  /* 0x00000001000f7824 */ /* 0x000fe400078e0207 */
[----:B--2---:R-:W-:-:S03]  /*0130*/  IMAD.WIDE.U32 R10, R7, 0x4, R4 ;  /* 0x00000004070a7825 */ /* 0x004fc600078e0004 */
[----:B0-----:R-:W-:Y:S02]  /*0140*/  ISETP.GE.U32.AND P0, PT, R15, R6, PT ;  /* 0x000000060f00720c */ /* 0x001fe40003f06070 */
[----:B---3--:R0:W-:Y:S11]  /*0150*/  STG.E desc[UR4][R10.64], R9 ;  /* 0x000000090a007986 */ /* 0x0081f6000c101904 */
[----:B------:R-:W-:Y:S05]  /*0160*/  @P0 EXIT ;  /* 0x000000000000094d */ /* 0x000fea0003800000 */
[----:B------:R-:W-:Y:S01]  /*0170*/  R2UR UR4, R12 ;  /* 0x000000000c0472ca */ /* 0x000fe200000e0000 */
[----:B0-----:R-:W-:Y:S01]  /*0180*/  IMAD.WIDE.U32 R8, R15, 0x4, R2 ;  /* 0x000000040f087825 */ /* 0x001fe200078e0002 */
[----:B------:R-:W-:-:S13]  /*0190*/  R2UR UR5, R13 ;  /* 0x000000000d0572ca */ /* 0x000fda00000e0000 */
[----:B------:R-:W2:Y:S01]  /*01a0*/  LDG.E R9, desc[UR4][R8.64] ;  /* 0x0000000408097981 */ /* 0x000ea2000c1e1900 */
[----:B------:R-:W-:Y:S02]  /*01b0*/  IMAD.IADD R7, R0, 0x1, R15 ;  /* 0x0000000100077824 */ /* 0x000fe400078e020f */
[----:B------:R-:W-:-:S03]  /*01c0*/  IMAD.WIDE.U32 R10, R15, 0x4, R4 ;  /* 0x000000040f0a7825 */ /* 0x000fc600078e0004 */
[----:B------:R-:W-:Y:S02]  /*01d0*/  ISETP.GE.U32.AND P0, PT, R7, R6, PT ;  /* 0x000000060700720c */ /* 0x000fe40003f06070 */
[----:B--2---:R0:W-:Y:S11]  /*01e0*/  STG.E desc[UR4][R10.64], R9 ;  /* 0x000000090a007986 */ /* 0x0041f6000c101904 */
[----:B------:R-:W-:Y:S05]  /*01f0*/  @P0 EXIT ;  /* 0x000000000000094d */ /* 0x000fea0003800000 */
[----:B------:R-:W-:Y:S01]  /*0200*/  R2UR UR4, R12 ;  /* 0x000000000c0472ca */ /* 0x000fe200000e0000 */
[----:B0-----:R-:W-:Y:S01]  /*0210*/  IMAD.WIDE.U32 R8, R7, 0x4, R2 ;  /* 0x0000000407087825 */ /* 0x001fe200078e0002 */
[----:B------:R-:W-:-:S13]  /*0220*/  R2UR UR5, R13 ;  /* 0x000000000d0572ca */ /* 0x000fda00000e0000 */
[----:B------:R-:W2:Y:S01]  /*0230*/  LDG.E R9, desc[UR4][R8.64] ;  /* 0x0000000408097981 */ /* 0x000ea2000c1e1900 */
[----:B------:R-:W-:Y:S01]  /*0240*/  IMAD.WIDE.U32 R10, R7, 0x4, R4 ;  /* 0x00000004070a7825 */ /* 0x000fe200078e0004 */
[----:B------:R-:W-:-:S04]  /*0250*/  IADD3 R7, PT, PT, R0, R7, RZ ;  /* 0x0000000700077210 */ /* 0x000fc80007ffe0ff */
[----:B------:R-:W-:Y:S01]  /*0260*/  ISETP.GE.U32.AND P0, PT, R7, R6, PT ;  /* 0x000000060700720c */ /* 0x000fe20003f06070 */
[----:B--2---:R0:W-:-:S12]  /*0270*/  STG.E desc[UR4][R10.64], R9 ;  /* 0x000000090a007986 */ /* 0x0041d8000c101904 */
[----:B------:R-:W-:Y:S05]  /*0280*/  @P0 EXIT ;  /* 0x000000000000094d */ /* 0x000fea0003800000 */
[----:B------:R-:W-:Y:S01]  /*0290*/  R2UR UR4, R12 ;  /* 0x000000000c0472ca */ /* 0x000fe200000e0000 */
[----:B0-----:R-:W-:Y:S01]  /*02a0*/  IMAD.WIDE.U32 R8, R7, 0x4, R2 ;  /* 0x0000000407087825 */ /* 0x001fe200078e0002 */
[----:B------:R-:W-:-:S13]  /*02b0*/  R2UR UR5, R13 ;  /* 0x000000000d0572ca */ /* 0x000fda00000e0000 */
[----:B------:R-:W2:Y:S01]  /*02c0*/  LDG.E R9, desc[UR4][R8.64] ;  /* 0x0000000408097981 */ /* 0x000ea2000c1e1900 */
[----:B------:R-:W-:-:S04]  /*02d0*/  IMAD.WIDE.U32 R10, R7, 0x4, R4 ;  /* 0x00000004070a7825 */ /* 0x000fc800078e0004 */
[----:B------:R-:W-:-:S05]  /*02e0*/  IMAD.IADD R7, R0, 0x1, R7 ;  /* 0x0000000100077824 */ /* 0x000fca00078e0207 */
[----:B------:R-:W-:Y:S01]  /*02f0*/  ISETP.GE.U32.AND P0, PT, R7, R6, PT ;  /* 0x000000060700720c */ /* 0x000fe20003f06070 */
[----:B--2---:R4:W-:-:S12]  /*0300*/  STG.E desc[UR4][R10.64], R9 ;  /* 0x000000090a007986 */ /* 0x0049d8000c101904 */
[----:B------:R-:W-:Y:S05]  /*0310*/  @!P0 BRA `(.L_x_6) ;  /* 0xfffffffc00708947 */ /* 0x000fea000383ffff */
[----:B------:R-:W-:Y:S05]  /*0320*/  EXIT ;  /* 0x000000000000794d */ /* 0x000fea0003800000 */
.L_x_7:
        /* <DEDUP_REMOVED lines=13> */
.L_x_13:


//--------------------- .text._Z4copyPfS_j        --------------------------
	.section	.text._Z4copyPfS_j,"ax",@progbits
	.align	128
        .global         _Z4copyPfS_j
        .type           _Z4copyPfS_j,@function
        .size           _Z4copyPfS_j,(.L_x_14 - _Z4copyPfS_j)
        .other          _Z4copyPfS_j,@"STO_CUDA_ENTRY STV_DEFAULT"
_Z4copyPfS_j:
.text._Z4copyPfS_j:
[----:B------:R-:W-:Y:S01]  /*0000*/  LDC R1, c[0x0][0x37c] ;  /* 0x0000df00ff017b82 */ /* 0x000fe20000000800 */
[----:B------:R-:W0:Y:S01]  /*0010*/  S2R R0, SR_CTAID.X ;  /* 0x0000000000007919 */ /* 0x000e220000002500 */
[----:B------:R-:W0:Y:S01]  /*0020*/  LDCU UR4, c[0x0][0x360] ;  /* 0x00006c00ff0477ac */ /* 0x000e220008000800 */
[----:B------:R-:W0:Y:S01]  /*0030*/  S2R R3, SR_TID.X ;  /* 0x0000000000037919 */ /* 0x000e220000002100 */
[----:B------:R-:W1:Y:S01]  /*0040*/  LDCU UR8, c[0x0][0x390] ;  /* 0x00007200ff0877ac */ /* 0x000e620008000800 */
[----:B0-----:R-:W-:-:S05]  /*0050*/  IMAD R0, R0, UR4, R3 ;  /* 0x0000000400007c24 */ /* 0x001fca000f8e0203 */
[----:B-1----:R-:W-:-:S13]  /*0060*/  ISETP.GE.U32.AND P0, PT, R0, UR8, PT ;  /* 0x0000000800007c0c */ /* 0x002fda000bf06070 */
[----:B------:R-:W-:Y:S05]  /*0070*/  @P0 EXIT ;  /* 0x000000000000094d */ /* 0x000fea0003800000 */
[----:B------:R-:W0:Y:S01]  /*0080*/  LDC.64 R8, c[0x0][0x380] ;  /* 0x0000e000ff087b82 */ /* 0x000e220000000a00 */
[----:B------:R-:W1:Y:S01]  /*0090*/  LDCU UR5, c[0x0][0x370] ;  /* 0x00006e00ff0577ac */ /* 0x000e620008000800 */
[----:B------:R-:W2:Y:S06]  /*00a0*/  LDCU.64 UR6, c[0x0][0x358] ;  /* 0x00006b00ff0677ac */ /* 0x000eac0008000a00 */
[----:B------:R-:W3:Y:S01]  /*00b0*/  LDC.64 R6, c[0x0][0x388] ;  /* 0x0000e200ff067b82 */ /* 0x000ee20000000a00 */
[----:B-1----:R-:W-:-:S12]  /*00c0*/  UIMAD UR4, UR4, UR5, URZ ;  /* 0x00000005040472a4 */ /* 0x002fd8000f8e02ff */
.L_x_8:
[----:B-1-3--:R-:W-:-:S06]  /*00d0*/  IMAD.WIDE.U32 R2, R0, 0x4, R6 ;  /* 0x0000000400027825 */ /* 0x00afcc00078e0006 */
[----:B--2---:R-:W2:Y:S01]  /*00e0*/  LDG.E R3, desc[UR6][R2.64] ;  /* 0x0000000602037981 */ /* 0x004ea2000c1e1900 */
[C---:B0-----:R-:W-:Y:S01]  /*00f0*/  IMAD.WIDE.U32 R4, R0.reuse, 0x4, R8 ;  /* 0x0000000400047825 */ /* 0x041fe200078e0008 */
[----:B------:R-:W-:-:S04]  /*0100*/  IADD3 R0, PT, PT, R0, UR4, RZ ;  /* 0x0000000400007c10 */ /* 0x000fc8000fffe0ff */
[----:B------:R-:W-:Y:S01]  /*0110*/  ISETP.GE.U32.AND P0, PT, R0, UR8, PT ;  /* 0x0000000800007c0c */ /* 0x000fe2000bf06070 */
[----:B--2---:R1:W-:-:S12]  /*0120*/  STG.E desc[UR6][R4.64], R3 ;  /* 0x0000000304007986 */ /* 0x0043d8000c101906 */
[----:B------:R-:W-:Y:S05]  /*0130*/  @!P0 BRA `(.L_x_8) ;  /* 0xfffffffc00e48947 */ /* 0x000fea000383ffff */
[----:B------:R-:W-:Y:S05]  /*0140*/  EXIT ;  /* 0x000000000000794d */ /* 0x000fea0003800000 */
.L_x_9:
        /* <DEDUP_REMOVED lines=11> */
.L_x_14:


//--------------------- .nv.shared.reserved.0     --------------------------
	.section	.nv.shared.reserved.0,"aw",@nobits
	.weak		__nv_reservedSMEM_offset_0_alias
	.size		__nv_reservedSMEM_offset_0_alias, 0, 64
	.other		__nv_reservedSMEM_offset_0_alias,@"STO_CUDA_RESERVED_SHARED STV_DEFAULT"
__nv_reservedSMEM_offset_0_alias:
	.zero		0
	.zero		64


//--------------------- .nv.constant0._Z12copy4_unrollPfS_j --------------------------
	.section	.nv.constant0._Z12copy4_unrollPfS_j,"a",@progbits
	.sectionflags	@""
	.align	4
.nv.constant0._Z12copy4_unrollPfS_j:
	.zero		916


//--------------------- .nv.constant0._Z5copy4PfS_j --------------------------
	.section	.nv.constant0._Z5copy4PfS_j,"a",@progbits
	.sectionflags	@""
	.align	4
.nv.constant0._Z5copy4PfS_j:
	.zero		916


//--------------------- .nv.constant0._Z5copy2PfS_j --------------------------
	.section	.nv.constant0._Z5copy2PfS_j,"a",@progbits
	.sectionflags	@""
	.align	4
.nv.constant0._Z5copy2PfS_j:
	.zero		916


//--------------------- .nv.constant0._Z11copy_unrollPfS_j --------------------------
	.section	.nv.constant0._Z11copy_unrollPfS_j,"a",@progbits
	.sectionflags	@""
	.align	4
.nv.constant0._Z11copy_unrollPfS_j:
	.zero		916


//--------------------- .nv.constant0._Z4copyPfS_j --------------------------
	.section	.nv.constant0._Z4copyPfS_j,"a",@progbits
	.sectionflags	@""
	.align	4
.nv.constant0._Z4copyPfS_j:
	.zero		916


//--------------------- SYMBOLS --------------------------

	.type		.nv.reservedSmem.offset0,@object
	.size		.nv.reservedSmem.offset0,0x4
